	.headerflags	@"EF_CUDA_TEXMODE_UNIFIED EF_CUDA_64BIT_ADDRESS EF_CUDA_ACCELERATORS EF_CUDA_SM90 EF_CUDA_VIRTUAL_SM(EF_CUDA_SM90)"
	.elftype	@"ET_EXEC"


//--------------------- .nv.info                  --------------------------
	.section	.nv.info,"",@"SHT_CUDA_INFO"
	.align	4


	//----- nvinfo : EIATTR_REGCOUNT
	.align		4
        /*0000*/ 	.byte	0x04, 0x2f
        /*0002*/ 	.short	(.L_2 - .L_1)
	.align		4
.L_1:
        /*0004*/ 	.word	index@(triton_poi_fused_add_native_group_norm_relu_36)
        /*0008*/ 	.word	0x0000001c


	//----- nvinfo : EIATTR_MIN_STACK_SIZE
	.align		4
.L_2:
        /*000c*/ 	.byte	0x04, 0x12
        /*000e*/ 	.short	(.L_4 - .L_3)
	.align		4
.L_3:
        /*0010*/ 	.word	index@(triton_poi_fused_add_native_group_norm_relu_36)
        /*0014*/ 	.word	0x00000000


	//----- nvinfo : EIATTR_FRAME_SIZE
	.align		4
.L_4:
        /*0018*/ 	.byte	0x04, 0x11
        /*001a*/ 	.short	(.L_6 - .L_5)
	.align		4
.L_5:
        /*001c*/ 	.word	index@(triton_poi_fused_add_native_group_norm_relu_36)
        /*0020*/ 	.word	0x00000000


	//----- nvinfo : EIATTR_MIN_STACK_SIZE
	.align		4
.L_6:
        /*0024*/ 	.byte	0x04, 0x12
        /*0026*/ 	.short	(.L_8 - .L_7)
	.align		4
.L_7:
        /*0028*/ 	.word	index@(triton_poi_fused_add_native_group_norm_relu_36)
        /*002c*/ 	.word	0x00000000
.L_8:


//--------------------- .nv.info.triton_poi_fused_add_native_group_norm_relu_36 --------------------------
	.section	.nv.info.triton_poi_fused_add_native_group_norm_relu_36,"",@"SHT_CUDA_INFO"
	.sectionflags	@""
	.align	4


	//----- nvinfo : EIATTR_CUDA_API_VERSION
	.align		4
        /*0000*/ 	.byte	0x04, 0x37
        /*0002*/ 	.short	(.L_10 - .L_9)
.L_9:
        /*0004*/ 	.word	0x0000007c


	//----- nvinfo : EIATTR_KPARAM_INFO
	.align		4
.L_10:
        /*0008*/ 	.byte	0x04, 0x17
        /*000a*/ 	.short	(.L_12 - .L_11)
.L_11:
        /*000c*/ 	.word	0x00000000
        /*0010*/ 	.short	0x000b
        /*0012*/ 	.short	0x0058
        /*0014*/ 	.byte	0x00, 0xf0, 0x11, 0x00


	//----- nvinfo : EIATTR_KPARAM_INFO
	.align		4
.L_12:
        /*0018*/ 	.byte	0x04, 0x17
        /*001a*/ 	.short	(.L_14 - .L_13)
.L_13:
        /*001c*/ 	.word	0x00000000
        /*0020*/ 	.short	0x000a
        /*0022*/ 	.short	0x0050
        /*0024*/ 	.byte	0x00, 0xf4, 0x21, 0x00


	//----- nvinfo : EIATTR_KPARAM_INFO
	.align		4
.L_14:
        /*0028*/ 	.byte	0x04, 0x17
        /*002a*/ 	.short	(.L_16 - .L_15)
.L_15:
        /*002c*/ 	.word	0x00000000
        /*0030*/ 	.short	0x0009
        /*0032*/ 	.short	0x0048
        /*0034*/ 	.byte	0x00, 0xf4, 0x21, 0x00


	//----- nvinfo : EIATTR_KPARAM_INFO
	.align		4
.L_16:
        /*0038*/ 	.byte	0x04, 0x17
        /*003a*/ 	.short	(.L_18 - .L_17)
.L_17:
        /*003c*/ 	.word	0x00000000
        /*0040*/ 	.short	0x0008
        /*0042*/ 	.short	0x0040
        /*0044*/ 	.byte	0x00, 0xf4, 0x21, 0x00


	//----- nvinfo : EIATTR_KPARAM_INFO
	.align		4
.L_18:
        /*0048*/ 	.byte	0x04, 0x17
        /*004a*/ 	.short	(.L_20 - .L_19)
.L_19:
        /*004c*/ 	.word	0x00000000
        /*0050*/ 	.short	0x0007
        /*0052*/ 	.short	0x0038
        /*0054*/ 	.byte	0x00, 0xf4, 0x21, 0x00


	//----- nvinfo : EIATTR_KPARAM_INFO
	.align		4
.L_20:
        /*0058*/ 	.byte	0x04, 0x17
        /*005a*/ 	.short	(.L_22 - .L_21)
.L_21:
        /*005c*/ 	.word	0x00000000
        /*0060*/ 	.short	0x0006
        /*0062*/ 	.short	0x0030
        /*0064*/ 	.byte	0x00, 0xf4, 0x21, 0x00


	//----- nvinfo : EIATTR_KPARAM_INFO
	.align		4
.L_22:
        /*0068*/ 	.byte	0x04, 0x17
        /*006a*/ 	.short	(.L_24 - .L_23)
.L_23:
        /*006c*/ 	.word	0x00000000
        /*0070*/ 	.short	0x0005
        /*0072*/ 	.short	0x0028
        /*0074*/ 	.byte	0x00, 0xf4, 0x21, 0x00


	//----- nvinfo : EIATTR_KPARAM_INFO
	.align		4
.L_24:
        /*0078*/ 	.byte	0x04, 0x17
        /*007a*/ 	.short	(.L_26 - .L_25)
.L_25:
        /*007c*/ 	.word	0x00000000
        /*0080*/ 	.short	0x0004
        /*0082*/ 	.short	0x0020
        /*0084*/ 	.byte	0x00, 0xf4, 0x21, 0x00


	//----- nvinfo : EIATTR_KPARAM_INFO
	.align		4
.L_26:
        /*0088*/ 	.byte	0x04, 0x17
        /*008a*/ 	.short	(.L_28 - .L_27)
.L_27:
        /*008c*/ 	.word	0x00000000
        /*0090*/ 	.short	0x0003
        /*0092*/ 	.short	0x0018
        /*0094*/ 	.byte	0x00, 0xf4, 0x21, 0x00


	//----- nvinfo : EIATTR_KPARAM_INFO
	.align		4
.L_28:
        /*0098*/ 	.byte	0x04, 0x17
        /*009a*/ 	.short	(.L_30 - .L_29)
.L_29:
        /*009c*/ 	.word	0x00000000
        /*00a0*/ 	.short	0x0002
        /*00a2*/ 	.short	0x0010
        /*00a4*/ 	.byte	0x00, 0xf4, 0x21, 0x00


	//----- nvinfo : EIATTR_KPARAM_INFO
	.align		4
.L_30:
        /*00a8*/ 	.byte	0x04, 0x17
        /*00aa*/ 	.short	(.L_32 - .L_31)
.L_31:
        /*00ac*/ 	.word	0x00000000
        /*00b0*/ 	.short	0x0001
        /*00b2*/ 	.short	0x0008
        /*00b4*/ 	.byte	0x00, 0xf4, 0x21, 0x00


	//----- nvinfo : EIATTR_KPARAM_INFO
	.align		4
.L_32:
        /*00b8*/ 	.byte	0x04, 0x17
        /*00ba*/ 	.short	(.L_34 - .L_33)
.L_33:
        /*00bc*/ 	.word	0x00000000
        /*00c0*/ 	.short	0x0000
        /*00c2*/ 	.short	0x0000
        /*00c4*/ 	.byte	0x00, 0xf4, 0x21, 0x00


	//----- nvinfo : EIATTR_SPARSE_MMA_MASK
	.align		4
.L_34:
        /*00c8*/ 	.byte	0x03, 0x50
        /*00ca*/ 	.short	0x0000


	//----- nvinfo : EIATTR_MAXREG_COUNT
	.align		4
        /*00cc*/ 	.byte	0x03, 0x1b
        /*00ce*/ 	.short	0x00ff


	//----- nvinfo : EIATTR_EXIT_INSTR_OFFSETS
	.align		4
        /*00d0*/ 	.byte	0x04, 0x1c
        /*00d2*/ 	.short	(.L_36 - .L_35)


	//   ....[0]....
.L_35:
        /*00d4*/ 	.word	0x000004e0


	//----- nvinfo : EIATTR_REQNTID
	.align		4
.L_36:
        /*00d8*/ 	.byte	0x04, 0x10
        /*00da*/ 	.short	(.L_38 - .L_37)
.L_37:
        /*00dc*/ 	.word	0x00000100
        /*00e0*/ 	.word	0x00000001
        /*00e4*/ 	.word	0x00000001


	//----- nvinfo : EIATTR_CBANK_PARAM_SIZE
	.align		4
.L_38:
        /*00e8*/ 	.byte	0x03, 0x19
        /*00ea*/ 	.short	0x005c


	//----- nvinfo : EIATTR_PARAM_CBANK
	.align		4
        /*00ec*/ 	.byte	0x04, 0x0a
        /*00ee*/ 	.short	(.L_40 - .L_39)
	.align		4
.L_39:
        /*00f0*/ 	.word	index@(.nv.constant0.triton_poi_fused_add_native_group_norm_relu_36)
        /*00f4*/ 	.short	0x0210
        /*00f6*/ 	.short	0x005c


	//----- nvinfo : EIATTR_SW_WAR
	.align		4
.L_40:
        /*00f8*/ 	.byte	0x04, 0x36
        /*00fa*/ 	.short	(.L_42 - .L_41)
.L_41:
        /*00fc*/ 	.word	0x00000008
.L_42:


//--------------------- .nv.callgraph             --------------------------
	.section	.nv.callgraph,"",@"SHT_CUDA_CALLGRAPH"
	.align	4
	.sectionentsize	8
	.align		4
        /*0000*/ 	.word	0x00000000
	.align		4
        /*0004*/ 	.word	0xffffffff
	.align		4
        /*0008*/ 	.word	0x00000000
	.align		4
        /*000c*/ 	.word	0xfffffffe
	.align		4
        /*0010*/ 	.word	0x00000000
	.align		4
        /*0014*/ 	.word	0xfffffffd
	.align		4
        /*0018*/ 	.word	0x00000000
	.align		4
        /*001c*/ 	.word	0xfffffffc


//--------------------- .nv.constant4             --------------------------
	.section	.nv.constant4,"a",@progbits
	.align	8
	.align		8
.nv.constant4:
        /*0000*/ 	.dword	_$_str


//--------------------- .text.triton_poi_fused_add_native_group_norm_relu_36 --------------------------
	.section	.text.triton_poi_fused_add_native_group_norm_relu_36,"ax",@progbits
	.align	128
        .global         triton_poi_fused_add_native_group_norm_relu_36
        .type           triton_poi_fused_add_native_group_norm_relu_36,@function
        .size           triton_poi_fused_add_native_group_norm_relu_36,(.L_x_1 - triton_poi_fused_add_native_group_norm_relu_36)
        .other          triton_poi_fused_add_native_group_norm_relu_36,@"STO_CUDA_ENTRY STV_DEFAULT"
triton_poi_fused_add_native_group_norm_relu_36:
.text.triton_poi_fused_add_native_group_norm_relu_36:
[----:B------:R-:W-:Y:S01]  /*0000*/  LDC R1, c[0x0][0x28] ;  /* 0x00000a00ff017b82 */ /* 0x000fe20000000800 */
[----:B------:R-:W1:Y:S07]  /*0010*/  S2R R0, SR_TID.X ;  /* 0x0000000000007919 */ /* 0x000e6e0000002100 */
[----:B------:R-:W2:Y:S01]  /*0020*/  LDC.64 R16, c[0x0][0x228] ;  /* 0x00008a00ff107b82 */ /* 0x000ea20000000a00 */
[----:B------:R-:W-:Y:S01]  /*0030*/  ULDC.64 UR4, c[0x0][0x208] ;  /* 0x0000820000047ab9 */ /* 0x000fe20000000a00 */
[----:B------:R-:W3:Y:S06]  /*0040*/  S2R R3, SR_CTAID.X ;  /* 0x0000000000037919 */ /* 0x000eec0000002500 */
[----:B------:R-:W4:Y:S08]  /*0050*/  LDC.64 R18, c[0x0][0x248] ;  /* 0x00009200ff127b82 */ /* 0x000f300000000a00 */
[----:B------:R-:W5:Y:S08]  /*0060*/  LDC.64 R12, c[0x0][0x240] ;  /* 0x00009000ff0c7b82 */ /* 0x000f700000000a00 */
[----:B------:R-:W2:Y:S01]  /*0070*/  LDC.64 R20, c[0x0][0x220] ;  /* 0x00008800ff147b82 */ /* 0x000ea20000000a00 */
[----:B-1----:R-:W-:-:S07]  /*0080*/  SHF.L.U32 R0, R0, 0x1, RZ ;  /* 0x0000000100007819 */ /* 0x002fce00000006ff */
[----:B------:R-:W1:Y:S01]  /*0090*/  LDC.64 R10, c[0x0][0x218] ;  /* 0x00008600ff0a7b82 */ /* 0x000e620000000a00 */
[----:B---3--:R-:W-:Y:S02]  /*00a0*/  SHF.R.S32.HI R5, RZ, 0x16, R3 ;  /* 0x00000016ff057819 */ /* 0x008fe40000011403 */
[----:B------:R-:W-:Y:S02]  /*00b0*/  LOP3.LUT R0, R0, 0x1fe, RZ, 0xc0, !PT ;  /* 0x000001fe00007812 */ /* 0x000fe400078ec0ff */
[----:B------:R-:W-:-:S03]  /*00c0*/  SGXT R5, R5, 0x1 ;  /* 0x000000010505781a */ /* 0x000fc60000000200 */
[----:B------:R-:W3:Y:S01]  /*00d0*/  LDC.64 R6, c[0x0][0x258] ;  /* 0x00009600ff067b82 */ /* 0x000ee20000000a00 */
[----:B------:R-:W-:-:S04]  /*00e0*/  LEA R0, R3, R0, 0x9 ;  /* 0x0000000003007211 */ /* 0x000fc800078e48ff */
[CC--:B------:R-:W-:Y:S02]  /*00f0*/  LEA.HI R2, R5.reuse, R0.reuse, RZ, 0xb ;  /* 0x0000000005027211 */ /* 0x0c0fe400078f58ff */
[----:B------:R-:W-:Y:S01]  /*0100*/  LEA.HI R5, R5, R0, RZ, 0xf ;  /* 0x0000000005057211 */ /* 0x000fe200078f78ff */
[----:B------:R-:W1:Y:S01]  /*0110*/  LDC.64 R8, c[0x0][0x230] ;  /* 0x00008c00ff087b82 */ /* 0x000e620000000a00 */
[----:B------:R-:W-:Y:S02]  /*0120*/  LOP3.LUT R15, R2, 0xfffff800, RZ, 0xc0, !PT ;  /* 0xfffff800020f7812 */ /* 0x000fe400078ec0ff */
[----:B------:R-:W-:Y:S02]  /*0130*/  SHF.R.S32.HI R5, RZ, 0xf, R5 ;  /* 0x0000000fff057819 */ /* 0x000fe40000011405 */
[----:B------:R-:W-:-:S04]  /*0140*/  IADD3 R15, R0, -R15, RZ ;  /* 0x8000000f000f7210 */ /* 0x000fc80007ffe0ff */
[----:B------:R-:W-:-:S04]  /*0150*/  PRMT R2, R15, 0x9910, RZ ;  /* 0x000099100f027816 */ /* 0x000fc800000000ff */
[----:B------:R-:W-:-:S04]  /*0160*/  SHF.R.S32.HI R2, RZ, 0xf, R2 ;  /* 0x0000000fff027819 */ /* 0x000fc80000011402 */
[----:B------:R-:W-:-:S04]  /*0170*/  LOP3.LUT R2, R2, 0xffff, RZ, 0xc0, !PT ;  /* 0x0000ffff02027812 */ /* 0x000fc800078ec0ff */
[----:B------:R-:W-:-:S04]  /*0180*/  LEA.HI R2, R2, R15, RZ, 0x15 ;  /* 0x0000000f02027211 */ /* 0x000fc800078fa8ff */
[----:B------:R-:W-:Y:S02]  /*0190*/  PRMT R4, R2, 0x9910, RZ ;  /* 0x0000991002047816 */ /* 0x000fe400000000ff */
[----:B------:R-:W1:Y:S02]  /*01a0*/  LDC.64 R2, c[0x0][0x250] ;  /* 0x00009400ff027b82 */ /* 0x000e640000000a00 */
[----:B------:R-:W-:-:S04]  /*01b0*/  SHF.R.S32.HI R4, RZ, 0x5, R4 ;  /* 0x00000005ff047819 */ /* 0x000fc80000011404 */
[----:B------:R-:W-:-:S04]  /*01c0*/  PRMT R4, R4, 0x9910, RZ ;  /* 0x0000991004047816 */ /* 0x000fc800000000ff */
[----:B------:R-:W-:Y:S02]  /*01d0*/  LEA R23, R5, R4, 0x6 ;  /* 0x0000000405177211 */ /* 0x000fe400078e30ff */
[----:B------:R-:W3:Y:S03]  /*01e0*/  LDC.64 R4, c[0x0][0x260] ;  /* 0x00009800ff047b82 */ /* 0x000ee60000000a00 */
[----:B--2---:R-:W-:-:S06]  /*01f0*/  IMAD.WIDE R16, R23, 0x4, R16 ;  /* 0x0000000417107825 */ /* 0x004fcc00078e0210 */
[----:B------:R-:W2:Y:S01]  /*0200*/  LDG.E.EL R16, desc[UR4][R16.64] ;  /* 0x0000000410107981 */ /* 0x000ea2000c2e1900 */
[C---:B01----:R-:W-:Y:S02]  /*0210*/  IMAD.WIDE R24, R23.reuse, 0x4, R2 ;  /* 0x0000000417187825 */ /* 0x043fe400078e0202 */
[----:B------:R-:W0:Y:S03]  /*0220*/  LDC.64 R2, c[0x0][0x238] ;  /* 0x00008e00ff027b82 */ /* 0x000e260000000a00 */
[----:B------:R-:W2:Y:S01]  /*0230*/  LDG.E.EL R14, desc[UR4][R24.64] ;  /* 0x00000004180e7981 */ /* 0x000ea2000c2e1900 */
[----:B----4-:R-:W-:-:S04]  /*0240*/  IMAD.WIDE R18, R23, 0x4, R18 ;  /* 0x0000000417127825 */ /* 0x010fc800078e0212 */
[C---:B-----5:R-:W-:Y:S02]  /*0250*/  IMAD.WIDE R12, R0.reuse, 0x4, R12 ;  /* 0x00000004000c7825 */ /* 0x060fe400078e020c */
[----:B------:R-:W4:Y:S02]  /*0260*/  LDG.E.EL R18, desc[UR4][R18.64] ;  /* 0x0000000412127981 */ /* 0x000f24000c2e1900 */
[----:B------:R-:W-:Y:S02]  /*0270*/  IMAD.WIDE R20, R23, 0x4, R20 ;  /* 0x0000000417147825 */ /* 0x000fe400078e0214 */
[----:B------:R-:W4:Y:S02]  /*0280*/  LDG.E.64 R12, desc[UR4][R12.64] ;  /* 0x000000040c0c7981 */ /* 0x000f24000c1e1b00 */
[----:B------:R-:W-:Y:S02]  /*0290*/  IMAD.WIDE R10, R0, 0x4, R10 ;  /* 0x00000004000a7825 */ /* 0x000fe400078e020a */
[----:B------:R-:W5:Y:S02]  /*02a0*/  LDG.E.EL R20, desc[UR4][R20.64] ;  /* 0x0000000414147981 */ /* 0x000f64000c2e1900 */
[----:B---3--:R-:W-:-:S02]  /*02b0*/  IMAD.WIDE R6, R15, 0x4, R6 ;  /* 0x000000040f067825 */ /* 0x008fc400078e0206 */
[----:B------:R-:W5:Y:S02]  /*02c0*/  LDG.E.64 R10, desc[UR4][R10.64] ;  /* 0x000000040a0a7981 */ /* 0x000f64000c1e1b00 */
[C---:B------:R-:W-:Y:S02]  /*02d0*/  IMAD.WIDE R4, R15.reuse, 0x4, R4 ;  /* 0x000000040f047825 */ /* 0x040fe400078e0204 */
[----:B------:R-:W3:Y:S02]  /*02e0*/  LDG.E.EL.64 R6, desc[UR4][R6.64] ;  /* 0x0000000406067981 */ /* 0x000ee4000c2e1b00 */
[C---:B------:R-:W-:Y:S02]  /*02f0*/  IMAD.WIDE R8, R15.reuse, 0x4, R8 ;  /* 0x000000040f087825 */ /* 0x040fe400078e0208 */
[----:B------:R-:W3:Y:S02]  /*0300*/  LDG.E.EL.64 R4, desc[UR4][R4.64] ;  /* 0x0000000404047981 */ /* 0x000ee4000c2e1b00 */
[----:B0-----:R-:W-:-:S02]  /*0310*/  IMAD.WIDE R2, R15, 0x4, R2 ;  /* 0x000000040f027825 */ /* 0x001fc400078e0202 */
[----:B------:R-:W3:Y:S04]  /*0320*/  LDG.E.EL.64 R8, desc[UR4][R8.64] ;  /* 0x0000000408087981 */ /* 0x000ee8000c2e1b00 */
[----:B------:R-:W3:Y:S01]  /*0330*/  LDG.E.EL.64 R2, desc[UR4][R2.64] ;  /* 0x0000000402027981 */ /* 0x000ee2000c2e1b00 */
[----:B------:R-:W-:-:S10]  /*0340*/  HFMA2.MMA R15, -RZ, RZ, 0.875, 0 ;  /* 0x3b000000ff0f7435 */ /* 0x000fd400000001ff */
[-C--:B--2---:R-:W-:Y:S01]  /*0350*/  FFMA R16, R16, R15.reuse, 9.9999997473787516356e-06 ;  /* 0x3727c5ac10107423 */ /* 0x084fe2000000000f */
[----:B------:R-:W-:-:S05]  /*0360*/  FFMA R17, R14, R15, 9.9999997473787516356e-06 ;  /* 0x3727c5ac0e117423 */ /* 0x000fca000000000f */
[----:B------:R-:W0:Y:S01]  /*0370*/  MUFU.RSQ R16, R16 ;  /* 0x0000001000107308 */ /* 0x000e220000001400 */
[----:B------:R-:W1:Y:S07]  /*0380*/  LDC.64 R14, c[0x0][0x210] ;  /* 0x00008400ff0e7b82 */ /* 0x000e6e0000000a00 */
[----:B------:R-:W2:Y:S01]  /*0390*/  MUFU.RSQ R17, R17 ;  /* 0x0000001100117308 */ /* 0x000ea20000001400 */
[--C-:B----4-:R-:W-:Y:S01]  /*03a0*/  FADD R22, R13, -R18.reuse ;  /* 0x800000120d167221 */ /* 0x110fe20000000000 */
[----:B------:R-:W-:Y:S01]  /*03b0*/  FADD R12, R12, -R18 ;  /* 0x800000120c0c7221 */ /* 0x000fe20000000000 */
[--C-:B-----5:R-:W-:Y:S01]  /*03c0*/  FADD R13, R11, -R20.reuse ;  /* 0x800000140b0d7221 */ /* 0x120fe20000000000 */
[----:B------:R-:W-:-:S03]  /*03d0*/  FADD R11, R10, -R20 ;  /* 0x800000140a0b7221 */ /* 0x000fc60000000000 */
[C---:B0-----:R-:W-:Y:S01]  /*03e0*/  FMUL R10, R16.reuse, R13 ;  /* 0x0000000d100a7220 */ /* 0x041fe20000400000 */
[C---:B--2---:R-:W-:Y:S01]  /*03f0*/  FMUL R22, R17.reuse, R22 ;  /* 0x0000001611167220 */ /* 0x044fe20000400000 */
[----:B------:R-:W-:Y:S01]  /*0400*/  FMUL R13, R17, R12 ;  /* 0x0000000c110d7220 */ /* 0x000fe20000400000 */
[----:B------:R-:W-:Y:S02]  /*0410*/  FMUL R11, R16, R11 ;  /* 0x0000000b100b7220 */ /* 0x000fe40000400000 */
[----:B---3--:R-:W-:Y:S01]  /*0420*/  FFMA R5, R7, R22, R5 ;  /* 0x0000001607057223 */ /* 0x008fe20000000005 */
[----:B------:R-:W-:Y:S01]  /*0430*/  FFMA R4, R6, R13, R4 ;  /* 0x0000000d06047223 */ /* 0x000fe20000000004 */
[----:B------:R-:W-:Y:S01]  /*0440*/  FFMA R10, R9, R10, R3 ;  /* 0x0000000a090a7223 */ /* 0x000fe20000000003 */
[----:B------:R-:W-:-:S04]  /*0450*/  FFMA R11, R8, R11, R2 ;  /* 0x0000000b080b7223 */ /* 0x000fc80000000002 */
[----:B------:R-:W-:Y:S01]  /*0460*/  FSETP.GEU.AND P1, PT, R10, -R5, PT ;  /* 0x800000050a00720b */ /* 0x000fe20003f2e000 */
[----:B------:R-:W-:Y:S01]  /*0470*/  FADD R5, R5, R10 ;  /* 0x0000000a05057221 */ /* 0x000fe20000000000 */
[----:B------:R-:W-:Y:S01]  /*0480*/  FADD R2, R4, R11 ;  /* 0x0000000b04027221 */ /* 0x000fe20000000000 */
[----:B------:R-:W-:Y:S01]  /*0490*/  FSETP.GEU.AND P0, PT, R11, -R4, PT ;  /* 0x800000040b00720b */ /* 0x000fe20003f0e000 */
[----:B-1----:R-:W-:Y:S02]  /*04a0*/  IMAD.WIDE R14, R0, 0x4, R14 ;  /* 0x00000004000e7825 */ /* 0x002fe400078e020e */
[----:B------:R-:W-:Y:S02]  /*04b0*/  FSEL R3, R5, RZ, P1 ;  /* 0x000000ff05037208 */ /* 0x000fe40000800000 */
[----:B------:R-:W-:-:S05]  /*04c0*/  FSEL R2, R2, RZ, P0 ;  /* 0x000000ff02027208 */ /* 0x000fca0000000000 */
[----:B------:R-:W-:Y:S01]  /*04d0*/  STG.E.64 desc[UR4][R14.64], R2 ;  /* 0x000000020e007986 */ /* 0x000fe2000c101b04 */
[----:B------:R-:W-:Y:S05]  /*04e0*/  EXIT ;  /* 0x000000000000794d */ /* 0x000fea0003800000 */
.L_x_0:
[----:B------:R-:W-:-:S00]  /*04f0*/  BRA `(.L_x_0) ;  /* 0xfffffffc00fc7947 */ /* 0x000fc0000383ffff */
[----:B------:R-:W-:-:S00]  /*0500*/  NOP ;  /* 0x0000000000007918 */ /* 0x000fc00000000000 */
[----:B------:R-:W-:-:S00]  /*0510*/  NOP ;  /* 0x0000000000007918 */ /* 0x000fc00000000000 */
[----:B------:R-:W-:-:S00]  /*0520*/  NOP ;  /* 0x0000000000007918 */ /* 0x000fc00000000000 */
[----:B------:R-:W-:-:S00]  /*0530*/  NOP ;  /* 0x0000000000007918 */ /* 0x000fc00000000000 */
[----:B------:R-:W-:-:S00]  /*0540*/  NOP ;  /* 0x0000000000007918 */ /* 0x000fc00000000000 */
[----:B------:R-:W-:-:S00]  /*0550*/  NOP ;  /* 0x0000000000007918 */ /* 0x000fc00000000000 */
[----:B------:R-:W-:-:S00]  /*0560*/  NOP ;  /* 0x0000000000007918 */ /* 0x000fc00000000000 */
[----:B------:R-:W-:-:S00]  /*0570*/  NOP ;  /* 0x0000000000007918 */ /* 0x000fc00000000000 */
.L_x_1:


//--------------------- .nv.global.init           --------------------------
	.section	.nv.global.init,"aw",@progbits
.nv.global.init:
	.type		_$_str,@object
	.size		_$_str,(.L_0 - _$_str)
_$_str:
        /*0000*/ 	.byte	0x5f, 0x5f, 0x43, 0x55, 0x44, 0x41, 0x5f, 0x46, 0x54, 0x5a, 0x00
.L_0:


//--------------------- .nv.constant0.triton_poi_fused_add_native_group_norm_relu_36 --------------------------
	.section	.nv.constant0.triton_poi_fused_add_native_group_norm_relu_36,"a",@progbits
	.sectionflags	@""
	.align	4
.nv.constant0.triton_poi_fused_add_native_group_norm_relu_36:
	.zero		620
